//
// Generated by NVIDIA NVVM Compiler
//
// Compiler Build ID: CL-36424714
// Cuda compilation tools, release 13.0, V13.0.88
// Based on NVVM 20.0.0
//

.version 9.0
.target sm_100
.address_size 64

	// .globl	_Z3varPiS_if

.visible .entry _Z3varPiS_if(
	.param .u64 .ptr .align 1 _Z3varPiS_if_param_0,
	.param .u64 .ptr .align 1 _Z3varPiS_if_param_1,
	.param .u32 _Z3varPiS_if_param_2,
	.param .f32 _Z3varPiS_if_param_3
)
{
	.reg .pred 	%p<10>;
	.reg .b32 	%r<65>;
	.reg .b32 	%f<113>;
	.reg .b64 	%rd<16>;

	ld.param.u64 	%rd4, [_Z3varPiS_if_param_0];
	ld.param.u64 	%rd3, [_Z3varPiS_if_param_1];
	ld.param.u32 	%r22, [_Z3varPiS_if_param_2];
	ld.param.f32 	%f14, [_Z3varPiS_if_param_3];
	cvta.to.global.u64 	%rd1, %rd4;
	mov.u32 	%r1, %ctaid.x;
	shl.b32 	%r60, %r1, 8;
	setp.le.s32 	%p1, %r22, %r60;
	mov.f32 	%f112, 0f00000000;
	@%p1 bra 	$L__BB0_13;
	add.s32 	%r23, %r60, 1;
	add.s32 	%r24, %r60, 256;
	min.s32 	%r25, %r24, %r22;
	max.s32 	%r3, %r25, %r23;
	and.b32  	%r4, %r3, 15;
	sub.s32 	%r26, %r60, %r3;
	setp.gt.u32 	%p2, %r26, -16;
	mov.f32 	%f112, 0f00000000;
	@%p2 bra 	$L__BB0_4;
	add.s32 	%r27, %r60, %r4;
	sub.s32 	%r58, %r27, %r3;
	add.s64 	%rd2, %rd1, 32;
	mov.f32 	%f112, 0f00000000;
$L__BB0_3:
	.pragma "nounroll";
	mul.wide.s32 	%rd5, %r60, 4;
	add.s64 	%rd6, %rd2, %rd5;
	ld.global.u32 	%r28, [%rd6+-32];
	cvt.rn.f32.s32 	%f19, %r28;
	sub.f32 	%f20, %f19, %f14;
	fma.rn.f32 	%f21, %f20, %f20, %f112;
	ld.global.u32 	%r29, [%rd6+-28];
	cvt.rn.f32.s32 	%f22, %r29;
	sub.f32 	%f23, %f22, %f14;
	fma.rn.f32 	%f24, %f23, %f23, %f21;
	ld.global.u32 	%r30, [%rd6+-24];
	cvt.rn.f32.s32 	%f25, %r30;
	sub.f32 	%f26, %f25, %f14;
	fma.rn.f32 	%f27, %f26, %f26, %f24;
	ld.global.u32 	%r31, [%rd6+-20];
	cvt.rn.f32.s32 	%f28, %r31;
	sub.f32 	%f29, %f28, %f14;
	fma.rn.f32 	%f30, %f29, %f29, %f27;
	ld.global.u32 	%r32, [%rd6+-16];
	cvt.rn.f32.s32 	%f31, %r32;
	sub.f32 	%f32, %f31, %f14;
	fma.rn.f32 	%f33, %f32, %f32, %f30;
	ld.global.u32 	%r33, [%rd6+-12];
	cvt.rn.f32.s32 	%f34, %r33;
	sub.f32 	%f35, %f34, %f14;
	fma.rn.f32 	%f36, %f35, %f35, %f33;
	ld.global.u32 	%r34, [%rd6+-8];
	cvt.rn.f32.s32 	%f37, %r34;
	sub.f32 	%f38, %f37, %f14;
	fma.rn.f32 	%f39, %f38, %f38, %f36;
	ld.global.u32 	%r35, [%rd6+-4];
	cvt.rn.f32.s32 	%f40, %r35;
	sub.f32 	%f41, %f40, %f14;
	fma.rn.f32 	%f42, %f41, %f41, %f39;
	ld.global.u32 	%r36, [%rd6];
	cvt.rn.f32.s32 	%f43, %r36;
	sub.f32 	%f44, %f43, %f14;
	fma.rn.f32 	%f45, %f44, %f44, %f42;
	ld.global.u32 	%r37, [%rd6+4];
	cvt.rn.f32.s32 	%f46, %r37;
	sub.f32 	%f47, %f46, %f14;
	fma.rn.f32 	%f48, %f47, %f47, %f45;
	ld.global.u32 	%r38, [%rd6+8];
	cvt.rn.f32.s32 	%f49, %r38;
	sub.f32 	%f50, %f49, %f14;
	fma.rn.f32 	%f51, %f50, %f50, %f48;
	ld.global.u32 	%r39, [%rd6+12];
	cvt.rn.f32.s32 	%f52, %r39;
	sub.f32 	%f53, %f52, %f14;
	fma.rn.f32 	%f54, %f53, %f53, %f51;
	ld.global.u32 	%r40, [%rd6+16];
	cvt.rn.f32.s32 	%f55, %r40;
	sub.f32 	%f56, %f55, %f14;
	fma.rn.f32 	%f57, %f56, %f56, %f54;
	ld.global.u32 	%r41, [%rd6+20];
	cvt.rn.f32.s32 	%f58, %r41;
	sub.f32 	%f59, %f58, %f14;
	fma.rn.f32 	%f60, %f59, %f59, %f57;
	ld.global.u32 	%r42, [%rd6+24];
	cvt.rn.f32.s32 	%f61, %r42;
	sub.f32 	%f62, %f61, %f14;
	fma.rn.f32 	%f63, %f62, %f62, %f60;
	ld.global.u32 	%r43, [%rd6+28];
	cvt.rn.f32.s32 	%f64, %r43;
	sub.f32 	%f65, %f64, %f14;
	fma.rn.f32 	%f112, %f65, %f65, %f63;
	add.s32 	%r60, %r60, 16;
	add.s32 	%r58, %r58, 16;
	setp.ne.s32 	%p3, %r58, 0;
	@%p3 bra 	$L__BB0_3;
$L__BB0_4:
	setp.eq.s32 	%p4, %r4, 0;
	@%p4 bra 	$L__BB0_13;
	and.b32  	%r11, %r3, 7;
	setp.lt.u32 	%p5, %r4, 8;
	@%p5 bra 	$L__BB0_7;
	mul.wide.s32 	%rd7, %r60, 4;
	add.s64 	%rd8, %rd1, %rd7;
	ld.global.u32 	%r44, [%rd8];
	cvt.rn.f32.s32 	%f67, %r44;
	sub.f32 	%f68, %f67, %f14;
	fma.rn.f32 	%f69, %f68, %f68, %f112;
	ld.global.u32 	%r45, [%rd8+4];
	cvt.rn.f32.s32 	%f70, %r45;
	sub.f32 	%f71, %f70, %f14;
	fma.rn.f32 	%f72, %f71, %f71, %f69;
	ld.global.u32 	%r46, [%rd8+8];
	cvt.rn.f32.s32 	%f73, %r46;
	sub.f32 	%f74, %f73, %f14;
	fma.rn.f32 	%f75, %f74, %f74, %f72;
	ld.global.u32 	%r47, [%rd8+12];
	cvt.rn.f32.s32 	%f76, %r47;
	sub.f32 	%f77, %f76, %f14;
	fma.rn.f32 	%f78, %f77, %f77, %f75;
	ld.global.u32 	%r48, [%rd8+16];
	cvt.rn.f32.s32 	%f79, %r48;
	sub.f32 	%f80, %f79, %f14;
	fma.rn.f32 	%f81, %f80, %f80, %f78;
	ld.global.u32 	%r49, [%rd8+20];
	cvt.rn.f32.s32 	%f82, %r49;
	sub.f32 	%f83, %f82, %f14;
	fma.rn.f32 	%f84, %f83, %f83, %f81;
	ld.global.u32 	%r50, [%rd8+24];
	cvt.rn.f32.s32 	%f85, %r50;
	sub.f32 	%f86, %f85, %f14;
	fma.rn.f32 	%f87, %f86, %f86, %f84;
	ld.global.u32 	%r51, [%rd8+28];
	cvt.rn.f32.s32 	%f88, %r51;
	sub.f32 	%f89, %f88, %f14;
	fma.rn.f32 	%f112, %f89, %f89, %f87;
	add.s32 	%r60, %r60, 8;
$L__BB0_7:
	setp.eq.s32 	%p6, %r11, 0;
	@%p6 bra 	$L__BB0_13;
	and.b32  	%r14, %r3, 3;
	setp.lt.u32 	%p7, %r11, 4;
	@%p7 bra 	$L__BB0_10;
	mul.wide.s32 	%rd9, %r60, 4;
	add.s64 	%rd10, %rd1, %rd9;
	ld.global.u32 	%r52, [%rd10];
	cvt.rn.f32.s32 	%f91, %r52;
	sub.f32 	%f92, %f91, %f14;
	fma.rn.f32 	%f93, %f92, %f92, %f112;
	ld.global.u32 	%r53, [%rd10+4];
	cvt.rn.f32.s32 	%f94, %r53;
	sub.f32 	%f95, %f94, %f14;
	fma.rn.f32 	%f96, %f95, %f95, %f93;
	ld.global.u32 	%r54, [%rd10+8];
	cvt.rn.f32.s32 	%f97, %r54;
	sub.f32 	%f98, %f97, %f14;
	fma.rn.f32 	%f99, %f98, %f98, %f96;
	ld.global.u32 	%r55, [%rd10+12];
	cvt.rn.f32.s32 	%f100, %r55;
	sub.f32 	%f101, %f100, %f14;
	fma.rn.f32 	%f112, %f101, %f101, %f99;
	add.s32 	%r60, %r60, 4;
$L__BB0_10:
	setp.eq.s32 	%p8, %r14, 0;
	@%p8 bra 	$L__BB0_13;
	neg.s32 	%r63, %r14;
$L__BB0_12:
	.pragma "nounroll";
	mul.wide.s32 	%rd11, %r60, 4;
	add.s64 	%rd12, %rd1, %rd11;
	ld.global.u32 	%r56, [%rd12];
	cvt.rn.f32.s32 	%f102, %r56;
	sub.f32 	%f103, %f102, %f14;
	fma.rn.f32 	%f112, %f103, %f103, %f112;
	add.s32 	%r60, %r60, 1;
	add.s32 	%r63, %r63, 1;
	setp.ne.s32 	%p9, %r63, 0;
	@%p9 bra 	$L__BB0_12;
$L__BB0_13:
	cvta.to.global.u64 	%rd13, %rd3;
	cvt.rzi.s32.f32 	%r57, %f112;
	mul.wide.u32 	%rd14, %r1, 4;
	add.s64 	%rd15, %rd13, %rd14;
	st.global.u32 	[%rd15], %r57;
	ret;

}
	// .globl	_Z3sumPiS_i
.visible .entry _Z3sumPiS_i(
	.param .u64 .ptr .align 1 _Z3sumPiS_i_param_0,
	.param .u64 .ptr .align 1 _Z3sumPiS_i_param_1,
	.param .u32 _Z3sumPiS_i_param_2
)
{
	.reg .pred 	%p<10>;
	.reg .b32 	%r<117>;
	.reg .b64 	%rd<16>;

	ld.param.u64 	%rd4, [_Z3sumPiS_i_param_0];
	ld.param.u64 	%rd3, [_Z3sumPiS_i_param_1];
	ld.param.u32 	%r35, [_Z3sumPiS_i_param_2];
	cvta.to.global.u64 	%rd1, %rd4;
	mov.u32 	%r1, %ctaid.x;
	shl.b32 	%r105, %r1, 8;
	setp.le.s32 	%p1, %r35, %r105;
	mov.b32 	%r116, 0;
	@%p1 bra 	$L__BB1_13;
	add.s32 	%r39, %r105, 1;
	add.s32 	%r40, %r105, 256;
	min.s32 	%r41, %r40, %r35;
	max.s32 	%r3, %r41, %r39;
	and.b32  	%r4, %r3, 15;
	sub.s32 	%r42, %r105, %r3;
	setp.gt.u32 	%p2, %r42, -16;
	mov.b32 	%r116, 0;
	@%p2 bra 	$L__BB1_4;
	add.s32 	%r44, %r105, %r4;
	sub.s32 	%r101, %r44, %r3;
	add.s64 	%rd2, %rd1, 32;
	mov.b32 	%r116, 0;
$L__BB1_3:
	.pragma "nounroll";
	mul.wide.s32 	%rd5, %r105, 4;
	add.s64 	%rd6, %rd2, %rd5;
	ld.global.u32 	%r45, [%rd6+-32];
	add.s32 	%r46, %r45, %r116;
	ld.global.u32 	%r47, [%rd6+-28];
	add.s32 	%r48, %r47, %r46;
	ld.global.u32 	%r49, [%rd6+-24];
	add.s32 	%r50, %r49, %r48;
	ld.global.u32 	%r51, [%rd6+-20];
	add.s32 	%r52, %r51, %r50;
	ld.global.u32 	%r53, [%rd6+-16];
	add.s32 	%r54, %r53, %r52;
	ld.global.u32 	%r55, [%rd6+-12];
	add.s32 	%r56, %r55, %r54;
	ld.global.u32 	%r57, [%rd6+-8];
	add.s32 	%r58, %r57, %r56;
	ld.global.u32 	%r59, [%rd6+-4];
	add.s32 	%r60, %r59, %r58;
	ld.global.u32 	%r61, [%rd6];
	add.s32 	%r62, %r61, %r60;
	ld.global.u32 	%r63, [%rd6+4];
	add.s32 	%r64, %r63, %r62;
	ld.global.u32 	%r65, [%rd6+8];
	add.s32 	%r66, %r65, %r64;
	ld.global.u32 	%r67, [%rd6+12];
	add.s32 	%r68, %r67, %r66;
	ld.global.u32 	%r69, [%rd6+16];
	add.s32 	%r70, %r69, %r68;
	ld.global.u32 	%r71, [%rd6+20];
	add.s32 	%r72, %r71, %r70;
	ld.global.u32 	%r73, [%rd6+24];
	add.s32 	%r74, %r73, %r72;
	ld.global.u32 	%r75, [%rd6+28];
	add.s32 	%r116, %r75, %r74;
	add.s32 	%r105, %r105, 16;
	add.s32 	%r101, %r101, 16;
	setp.ne.s32 	%p3, %r101, 0;
	@%p3 bra 	$L__BB1_3;
$L__BB1_4:
	setp.eq.s32 	%p4, %r4, 0;
	@%p4 bra 	$L__BB1_13;
	and.b32  	%r15, %r3, 7;
	setp.lt.u32 	%p5, %r4, 8;
	@%p5 bra 	$L__BB1_7;
	mul.wide.s32 	%rd7, %r105, 4;
	add.s64 	%rd8, %rd1, %rd7;
	ld.global.u32 	%r77, [%rd8];
	add.s32 	%r78, %r77, %r116;
	ld.global.u32 	%r79, [%rd8+4];
	add.s32 	%r80, %r79, %r78;
	ld.global.u32 	%r81, [%rd8+8];
	add.s32 	%r82, %r81, %r80;
	ld.global.u32 	%r83, [%rd8+12];
	add.s32 	%r84, %r83, %r82;
	ld.global.u32 	%r85, [%rd8+16];
	add.s32 	%r86, %r85, %r84;
	ld.global.u32 	%r87, [%rd8+20];
	add.s32 	%r88, %r87, %r86;
	ld.global.u32 	%r89, [%rd8+24];
	add.s32 	%r90, %r89, %r88;
	ld.global.u32 	%r91, [%rd8+28];
	add.s32 	%r116, %r91, %r90;
	add.s32 	%r105, %r105, 8;
$L__BB1_7:
	setp.eq.s32 	%p6, %r15, 0;
	@%p6 bra 	$L__BB1_13;
	and.b32  	%r21, %r3, 3;
	setp.lt.u32 	%p7, %r15, 4;
	@%p7 bra 	$L__BB1_10;
	mul.wide.s32 	%rd9, %r105, 4;
	add.s64 	%rd10, %rd1, %rd9;
	ld.global.u32 	%r93, [%rd10];
	add.s32 	%r94, %r93, %r116;
	ld.global.u32 	%r95, [%rd10+4];
	add.s32 	%r96, %r95, %r94;
	ld.global.u32 	%r97, [%rd10+8];
	add.s32 	%r98, %r97, %r96;
	ld.global.u32 	%r99, [%rd10+12];
	add.s32 	%r116, %r99, %r98;
	add.s32 	%r105, %r105, 4;
$L__BB1_10:
	setp.eq.s32 	%p8, %r21, 0;
	@%p8 bra 	$L__BB1_13;
	neg.s32 	%r113, %r21;
$L__BB1_12:
	.pragma "nounroll";
	mul.wide.s32 	%rd11, %r105, 4;
	add.s64 	%rd12, %rd1, %rd11;
	ld.global.u32 	%r100, [%rd12];
	add.s32 	%r116, %r100, %r116;
	add.s32 	%r105, %r105, 1;
	add.s32 	%r113, %r113, 1;
	setp.ne.s32 	%p9, %r113, 0;
	@%p9 bra 	$L__BB1_12;
$L__BB1_13:
	cvta.to.global.u64 	%rd13, %rd3;
	mul.wide.u32 	%rd14, %r1, 4;
	add.s64 	%rd15, %rd13, %rd14;
	st.global.u32 	[%rd15], %r116;
	ret;

}


// ===== COMPILED SASS (sm_100) =====

	.target	sm_100

	.elftype	@"ET_EXEC"


//--------------------- .note.nv.tkinfo           --------------------------
	.section	.note.nv.tkinfo,"",@"SHT_NOTE"
	.sectionflags	@"SHF_NOTE_NV_TKINFO"
	.tkinfo
        /*0018*/ 	.word	0x00000002
        /*0030*/ 	.string	""
        /*0030*/ 	.string	"ptxas"
        /*0030*/ 	.string	"Cuda compilation tools, release 13.0, V13.0.88"
        /*0030*/ 	.string	"Build cuda_13.0.r13.0/compiler.36424714_0"
        /*0030*/ 	.string	"-arch sm_100 -m 64 "



//--------------------- .note.nv.cuinfo           --------------------------
	.section	.note.nv.cuinfo,"",@"SHT_NOTE"
	.sectionflags	@"SHF_NOTE_NV_CUINFO"
        /*0018*/ 	.short	0x0002
        /*001a*/ 	.short	0x0064
        /*001c*/ 	.short	0x0082
	.zero		2


//--------------------- .nv.info                  --------------------------
	.section	.nv.info,"",@"SHT_CUDA_INFO"
	.align	4


	//----- nvinfo : EIATTR_REGCOUNT
	.align		4
        /*0000*/ 	.byte	0x04, 0x2f
        /*0002*/ 	.short	(.L_1 - .L_0)
	.align		4
.L_0:
        /*0004*/ 	.word	index@(_Z3varPiS_if)
        /*0008*/ 	.word	0x0000001e


	//----- nvinfo : EIATTR_FRAME_SIZE
	.align		4
.L_1:
        /*000c*/ 	.byte	0x04, 0x11
        /*000e*/ 	.short	(.L_3 - .L_2)
	.align		4
.L_2:
        /*0010*/ 	.word	index@(_Z3varPiS_if)
        /*0014*/ 	.word	0x00000000


	//----- nvinfo : EIATTR_REGCOUNT
	.align		4
.L_3:
        /*0018*/ 	.byte	0x04, 0x2f
        /*001a*/ 	.short	(.L_5 - .L_4)
	.align		4
.L_4:
        /*001c*/ 	.word	index@(_Z3sumPiS_i)
        /*0020*/ 	.word	0x0000001d


	//----- nvinfo : EIATTR_FRAME_SIZE
	.align		4
.L_5:
        /*0024*/ 	.byte	0x04, 0x11
        /*0026*/ 	.short	(.L_7 - .L_6)
	.align		4
.L_6:
        /*0028*/ 	.word	index@(_Z3sumPiS_i)
        /*002c*/ 	.word	0x00000000


	//----- nvinfo : EIATTR_MIN_STACK_SIZE
	.align		4
.L_7:
        /*0030*/ 	.byte	0x04, 0x12
        /*0032*/ 	.short	(.L_9 - .L_8)
	.align		4
.L_8:
        /*0034*/ 	.word	index@(_Z3sumPiS_i)
        /*0038*/ 	.word	0x00000000


	//----- nvinfo : EIATTR_MIN_STACK_SIZE
	.align		4
.L_9:
        /*003c*/ 	.byte	0x04, 0x12
        /*003e*/ 	.short	(.L_11 - .L_10)
	.align		4
.L_10:
        /*0040*/ 	.word	index@(_Z3varPiS_if)
        /*0044*/ 	.word	0x00000000
.L_11:


//--------------------- .nv.compat                --------------------------
	.section	.nv.compat,"",@"SHT_CUDA_COMPAT_INFO"
	.align	4
        /*0000*/ 	.byte	0x02, 0x09, 0x00, 0x00, 0x02, 0x02, 0x01, 0x00, 0x02, 0x05, 0x05, 0x00, 0x03, 0x07, 0x01, 0x01
        /*0010*/ 	.byte	0x02, 0x03, 0x00, 0x00, 0x02, 0x06, 0x01, 0x00, 0x04, 0x0b, 0x08, 0x00, 0x09, 0x00, 0x00, 0x00
        /*0020*/ 	.byte	0x00, 0x00, 0x00, 0x00


//--------------------- .nv.info._Z3sumPiS_i      --------------------------
	.section	.nv.info._Z3sumPiS_i,"",@"SHT_CUDA_INFO"
	.sectionflags	@""
	.align	4


	//----- nvinfo : EIATTR_CUDA_API_VERSION
	.align		4
        /*0000*/ 	.byte	0x04, 0x37
        /*0002*/ 	.short	(.L_13 - .L_12)
.L_12:
        /*0004*/ 	.word	0x00000082


	//----- nvinfo : EIATTR_KPARAM_INFO
	.align		4
.L_13:
        /*0008*/ 	.byte	0x04, 0x17
        /*000a*/ 	.short	(.L_15 - .L_14)
.L_14:
        /*000c*/ 	.word	0x00000000
        /*0010*/ 	.short	0x0002
        /*0012*/ 	.short	0x0010
        /*0014*/ 	.byte	0x00, 0xf0, 0x11, 0x00


	//----- nvinfo : EIATTR_KPARAM_INFO
	.align		4
.L_15:
        /*0018*/ 	.byte	0x04, 0x17
        /*001a*/ 	.short	(.L_17 - .L_16)
.L_16:
        /*001c*/ 	.word	0x00000000
        /*0020*/ 	.short	0x0001
        /*0022*/ 	.short	0x0008
        /*0024*/ 	.byte	0x00, 0xf5, 0x21, 0x00


	//----- nvinfo : EIATTR_KPARAM_INFO
	.align		4
.L_17:
        /*0028*/ 	.byte	0x04, 0x17
        /*002a*/ 	.short	(.L_19 - .L_18)
.L_18:
        /*002c*/ 	.word	0x00000000
        /*0030*/ 	.short	0x0000
        /*0032*/ 	.short	0x0000
        /*0034*/ 	.byte	0x00, 0xf5, 0x21, 0x00


	//----- nvinfo : EIATTR_SPARSE_MMA_MASK
	.align		4
.L_19:
        /*0038*/ 	.byte	0x03, 0x50
        /*003a*/ 	.short	0x0000


	//----- nvinfo : EIATTR_MAXREG_COUNT
	.align		4
        /*003c*/ 	.byte	0x03, 0x1b
        /*003e*/ 	.short	0x00ff


	//----- nvinfo : EIATTR_MERCURY_ISA_VERSION
	.align		4
        /*0040*/ 	.byte	0x03, 0x5f
        /*0042*/ 	.short	0x0101


	//----- nvinfo : EIATTR_VRC_CTA_INIT_COUNT
	.align		4
        /*0044*/ 	.byte	0x02, 0x4a
	.zero		1
	.zero		1


	//----- nvinfo : EIATTR_EXIT_INSTR_OFFSETS
	.align		4
        /*0048*/ 	.byte	0x04, 0x1c
        /*004a*/ 	.short	(.L_21 - .L_20)


	//   ....[0]....
.L_20:
        /*004c*/ 	.word	0x00000610


	//----- nvinfo : EIATTR_CBANK_PARAM_SIZE
	.align		4
.L_21:
        /*0050*/ 	.byte	0x03, 0x19
        /*0052*/ 	.short	0x0014


	//----- nvinfo : EIATTR_PARAM_CBANK
	.align		4
        /*0054*/ 	.byte	0x04, 0x0a
        /*0056*/ 	.short	(.L_23 - .L_22)
	.align		4
.L_22:
        /*0058*/ 	.word	index@(.nv.constant0._Z3sumPiS_i)
        /*005c*/ 	.short	0x0380
        /*005e*/ 	.short	0x0014


	//----- nvinfo : EIATTR_SW_WAR
	.align		4
.L_23:
        /*0060*/ 	.byte	0x04, 0x36
        /*0062*/ 	.short	(.L_25 - .L_24)
.L_24:
        /*0064*/ 	.word	0x00000008
.L_25:


//--------------------- .nv.info._Z3varPiS_if     --------------------------
	.section	.nv.info._Z3varPiS_if,"",@"SHT_CUDA_INFO"
	.sectionflags	@""
	.align	4


	//----- nvinfo : EIATTR_CUDA_API_VERSION
	.align		4
        /*0000*/ 	.byte	0x04, 0x37
        /*0002*/ 	.short	(.L_27 - .L_26)
.L_26:
        /*0004*/ 	.word	0x00000082


	//----- nvinfo : EIATTR_KPARAM_INFO
	.align		4
.L_27:
        /*0008*/ 	.byte	0x04, 0x17
        /*000a*/ 	.short	(.L_29 - .L_28)
.L_28:
        /*000c*/ 	.word	0x00000000
        /*0010*/ 	.short	0x0003
        /*0012*/ 	.short	0x0014
        /*0014*/ 	.byte	0x00, 0xf0, 0x11, 0x00


	//----- nvinfo : EIATTR_KPARAM_INFO
	.align		4
.L_29:
        /*0018*/ 	.byte	0x04, 0x17
        /*001a*/ 	.short	(.L_31 - .L_30)
.L_30:
        /*001c*/ 	.word	0x00000000
        /*0020*/ 	.short	0x0002
        /*0022*/ 	.short	0x0010
        /*0024*/ 	.byte	0x00, 0xf0, 0x11, 0x00


	//----- nvinfo : EIATTR_KPARAM_INFO
	.align		4
.L_31:
        /*0028*/ 	.byte	0x04, 0x17
        /*002a*/ 	.short	(.L_33 - .L_32)
.L_32:
        /*002c*/ 	.word	0x00000000
        /*0030*/ 	.short	0x0001
        /*0032*/ 	.short	0x0008
        /*0034*/ 	.byte	0x00, 0xf5, 0x21, 0x00


	//----- nvinfo : EIATTR_KPARAM_INFO
	.align		4
.L_33:
        /*0038*/ 	.byte	0x04, 0x17
        /*003a*/ 	.short	(.L_35 - .L_34)
.L_34:
        /*003c*/ 	.word	0x00000000
        /*0040*/ 	.short	0x0000
        /*0042*/ 	.short	0x0000
        /*0044*/ 	.byte	0x00, 0xf5, 0x21, 0x00


	//----- nvinfo : EIATTR_SPARSE_MMA_MASK
	.align		4
.L_35:
        /*0048*/ 	.byte	0x03, 0x50
        /*004a*/ 	.short	0x0000


	//----- nvinfo : EIATTR_MAXREG_COUNT
	.align		4
        /*004c*/ 	.byte	0x03, 0x1b
        /*004e*/ 	.short	0x00ff


	//----- nvinfo : EIATTR_MERCURY_ISA_VERSION
	.align		4
        /*0050*/ 	.byte	0x03, 0x5f
        /*0052*/ 	.short	0x0101


	//----- nvinfo : EIATTR_VRC_CTA_INIT_COUNT
	.align		4
        /*0054*/ 	.byte	0x02, 0x4a
	.zero		1
	.zero		1


	//----- nvinfo : EIATTR_EXIT_INSTR_OFFSETS
	.align		4
        /*0058*/ 	.byte	0x04, 0x1c
        /*005a*/ 	.short	(.L_37 - .L_36)


	//   ....[0]....
.L_36:
        /*005c*/ 	.word	0x00000ae0


	//----- nvinfo : EIATTR_CBANK_PARAM_SIZE
	.align		4
.L_37:
        /*0060*/ 	.byte	0x03, 0x19
        /*0062*/ 	.short	0x0018


	//----- nvinfo : EIATTR_PARAM_CBANK
	.align		4
        /*0064*/ 	.byte	0x04, 0x0a
        /*0066*/ 	.short	(.L_39 - .L_38)
	.align		4
.L_38:
        /*0068*/ 	.word	index@(.nv.constant0._Z3varPiS_if)
        /*006c*/ 	.short	0x0380
        /*006e*/ 	.short	0x0018


	//----- nvinfo : EIATTR_SW_WAR
	.align		4
.L_39:
        /*0070*/ 	.byte	0x04, 0x36
        /*0072*/ 	.short	(.L_41 - .L_40)
.L_40:
        /*0074*/ 	.word	0x00000008
.L_41:


//--------------------- .nv.callgraph             --------------------------
	.section	.nv.callgraph,"",@"SHT_CUDA_CALLGRAPH"
	.align	4
	.sectionentsize	8
	.align		4
        /*0000*/ 	.word	0x00000000
	.align		4
        /*0004*/ 	.word	0xffffffff
	.align		4
        /*0008*/ 	.word	0x00000000
	.align		4
        /*000c*/ 	.word	0xfffffffe
	.align		4
        /*0010*/ 	.word	0x00000000
	.align		4
        /*0014*/ 	.word	0xfffffffd
	.align		4
        /*0018*/ 	.word	0x00000000
	.align		4
        /*001c*/ 	.word	0xfffffffc


//--------------------- .text._Z3sumPiS_i         --------------------------
	.section	.text._Z3sumPiS_i,"ax",@progbits
	.align	128
        .global         _Z3sumPiS_i
        .type           _Z3sumPiS_i,@function
        .size           _Z3sumPiS_i,(.L_x_14 - _Z3sumPiS_i)
        .other          _Z3sumPiS_i,@"STO_CUDA_ENTRY STV_DEFAULT"
_Z3sumPiS_i:
.text._Z3sumPiS_i:
[----:B------:R-:W-:Y:S01]  /*0000*/  LDC R1, c[0x0][0x37c] ;  /* 0x0000df00ff017b82 */ /* 0x000fe20000000800 */
[----:B------:R-:W0:Y:S07]  /*0010*/  S2R R6, SR_CTAID.X ;  /* 0x0000000000067919 */ /* 0x000e2e0000002500 */
[----:B------:R-:W1:Y:S01]  /*0020*/  LDC R8, c[0x0][0x390] ;  /* 0x0000e400ff087b82 */ /* 0x000e620000000800 */
[----:B------:R-:W2:Y:S01]  /*0030*/  LDCU.64 UR4, c[0x0][0x358] ;  /* 0x00006b00ff0477ac */ /* 0x000ea20008000a00 */
[----:B------:R-:W-:-:S02]  /*0040*/  IMAD.MOV.U32 R0, RZ, RZ, RZ ;  /* 0x000000ffff007224 */ /* 0x000fc400078e00ff */
[----:B0-----:R-:W-:-:S05]  /*0050*/  IMAD.SHL.U32 R7, R6, 0x100, RZ ;  /* 0x0000010006077824 */ /* 0x001fca00078e00ff */
[----:B-1----:R-:W-:-:S13]  /*0060*/  ISETP.GE.AND P0, PT, R7, R8, PT ;  /* 0x000000080700720c */ /* 0x002fda0003f06270 */
[----:B--2---:R-:W-:Y:S05]  /*0070*/  @P0 BRA `(.L_x_0) ;  /* 0x0000000400580947 */ /* 0x004fea0003800000 */
[----:B------:R-:W-:-:S04]  /*0080*/  VIADDMNMX R8, R7, 0x100, R8, PT ;  /* 0x0000010007087846 */ /* 0x000fc80003800108 */
[----:B------:R-:W-:-:S04]  /*0090*/  VIADDMNMX R8, R7, 0x1, R8, !PT ;  /* 0x0000000107087846 */ /* 0x000fc80007800108 */
[----:B------:R-:W-:Y:S01]  /*00a0*/  LOP3.LUT R10, R8, 0xf, RZ, 0xc0, !PT ;  /* 0x0000000f080a7812 */ /* 0x000fe200078ec0ff */
[----:B------:R-:W-:-:S03]  /*00b0*/  IMAD.IADD R0, R7, 0x1, -R8 ;  /* 0x0000000107007824 */ /* 0x000fc600078e0a08 */
[----:B------:R-:W-:Y:S02]  /*00c0*/  ISETP.NE.AND P0, PT, R10, RZ, PT ;  /* 0x000000ff0a00720c */ /* 0x000fe40003f05270 */
[----:B------:R-:W-:Y:S01]  /*00d0*/  ISETP.GT.U32.AND P1, PT, R0, -0x10, PT ;  /* 0xfffffff00000780c */ /* 0x000fe20003f24070 */
[----:B------:R-:W-:-:S12]  /*00e0*/  IMAD.MOV.U32 R0, RZ, RZ, RZ ;  /* 0x000000ffff007224 */ /* 0x000fd800078e00ff */
[----:B------:R-:W-:Y:S05]  /*00f0*/  @P1 BRA `(.L_x_1) ;  /* 0x0000000000881947 */ /* 0x000fea0003800000 */
[----:B------:R-:W0:Y:S01]  /*0100*/  LDC.64 R2, c[0x0][0x380] ;  /* 0x0000e000ff027b82 */ /* 0x000e220000000a00 */
[----:B------:R-:W-:Y:S01]  /*0110*/  IADD3 R9, PT, PT, -R8, R7, R10 ;  /* 0x0000000708097210 */ /* 0x000fe20007ffe10a */
[----:B------:R-:W-:Y:S01]  /*0120*/  IMAD.MOV.U32 R0, RZ, RZ, RZ ;  /* 0x000000ffff007224 */ /* 0x000fe200078e00ff */
[----:B0-----:R-:W-:-:S05]  /*0130*/  IADD3 R2, P1, PT, R2, 0x20, RZ ;  /* 0x0000002002027810 */ /* 0x001fca0007f3e0ff */
[----:B------:R-:W-:-:S08]  /*0140*/  IMAD.X R3, RZ, RZ, R3, P1 ;  /* 0x000000ffff037224 */ /* 0x000fd000008e0603 */
.L_x_2:
[----:B------:R-:W-:-:S05]  /*0150*/  IMAD.WIDE R4, R7, 0x4, R2 ;  /* 0x0000000407047825 */ /* 0x000fca00078e0202 */
[----:B------:R-:W2:Y:S04]  /*0160*/  LDG.E R19, desc[UR4][R4.64+-0x20] ;  /* 0xffffe00404137981 */ /* 0x000ea8000c1e1900 */
[----:B------:R-:W2:Y:S04]  /*0170*/  LDG.E R20, desc[UR4][R4.64+-0x1c] ;  /* 0xffffe40404147981 */ /* 0x000ea8000c1e1900 */
[----:B------:R-:W3:Y:S04]  /*0180*/  LDG.E R22, desc[UR4][R4.64+-0x18] ;  /* 0xffffe80404167981 */ /* 0x000ee8000c1e1900 */
[----:B------:R-:W3:Y:S04]  /*0190*/  LDG.E R21, desc[UR4][R4.64+-0x14] ;  /* 0xffffec0404157981 */ /* 0x000ee8000c1e1900 */
[----:B------:R-:W4:Y:S04]  /*01a0*/  LDG.E R24, desc[UR4][R4.64+-0x10] ;  /* 0xfffff00404187981 */ /* 0x000f28000c1e1900 */
[----:B------:R-:W4:Y:S04]  /*01b0*/  LDG.E R23, desc[UR4][R4.64+-0xc] ;  /* 0xfffff40404177981 */ /* 0x000f28000c1e1900 */
[----:B------:R-:W5:Y:S04]  /*01c0*/  LDG.E R26, desc[UR4][R4.64+-0x8] ;  /* 0xfffff804041a7981 */ /* 0x000f68000c1e1900 */
        /* <DEDUP_REMOVED lines=8> */
[----:B------:R-:W5:Y:S01]  /*0250*/  LDG.E R18, desc[UR4][R4.64+0x1c] ;  /* 0x00001c0404127981 */ /* 0x000f62000c1e1900 */
[----:B------:R-:W-:-:S02]  /*0260*/  VIADD R9, R9, 0x10 ;  /* 0x0000001009097836 */ /* 0x000fc40000000000 */
[----:B------:R-:W-:-:S03]  /*0270*/  VIADD R7, R7, 0x10 ;  /* 0x0000001007077836 */ /* 0x000fc60000000000 */
[----:B------:R-:W-:Y:S02]  /*0280*/  ISETP.NE.AND P1, PT, R9, RZ, PT ;  /* 0x000000ff0900720c */ /* 0x000fe40003f25270 */
[----:B--2---:R-:W-:-:S04]  /*0290*/  IADD3 R19, PT, PT, R20, R19, R0 ;  /* 0x0000001314137210 */ /* 0x004fc80007ffe000 */
[----:B---3--:R-:W-:-:S04]  /*02a0*/  IADD3 R19, PT, PT, R21, R22, R19 ;  /* 0x0000001615137210 */ /* 0x008fc80007ffe013 */
[----:B----4-:R-:W-:-:S04]  /*02b0*/  IADD3 R19, PT, PT, R23, R24, R19 ;  /* 0x0000001817137210 */ /* 0x010fc80007ffe013 */
[----:B-----5:R-:W-:-:S04]  /*02c0*/  IADD3 R19, PT, PT, R25, R26, R19 ;  /* 0x0000001a19137210 */ /* 0x020fc80007ffe013 */
[----:B------:R-:W-:-:S04]  /*02d0*/  IADD3 R16, PT, PT, R16, R17, R19 ;  /* 0x0000001110107210 */ /* 0x000fc80007ffe013 */
[----:B------:R-:W-:-:S04]  /*02e0*/  IADD3 R14, PT, PT, R14, R15, R16 ;  /* 0x0000000f0e0e7210 */ /* 0x000fc80007ffe010 */
[----:B------:R-:W-:-:S04]  /*02f0*/  IADD3 R12, PT, PT, R12, R13, R14 ;  /* 0x0000000d0c0c7210 */ /* 0x000fc80007ffe00e */
[----:B------:R-:W-:Y:S01]  /*0300*/  IADD3 R0, PT, PT, R18, R11, R12 ;  /* 0x0000000b12007210 */ /* 0x000fe20007ffe00c */
[----:B------:R-:W-:Y:S06]  /*0310*/  @P1 BRA `(.L_x_2) ;  /* 0xfffffffc008c1947 */ /* 0x000fec000383ffff */
.L_x_1:
[----:B------:R-:W-:Y:S05]  /*0320*/  @!P0 BRA `(.L_x_0) ;  /* 0x0000000000ac8947 */ /* 0x000fea0003800000 */
[----:B------:R-:W-:Y:S02]  /*0330*/  ISETP.GE.U32.AND P0, PT, R10, 0x8, PT ;  /* 0x000000080a00780c */ /* 0x000fe40003f06070 */
[----:B------:R-:W-:-:S04]  /*0340*/  LOP3.LUT R15, R8, 0x7, RZ, 0xc0, !PT ;  /* 0x00000007080f7812 */ /* 0x000fc800078ec0ff */
[----:B------:R-:W-:-:S07]  /*0350*/  ISETP.NE.AND P1, PT, R15, RZ, PT ;  /* 0x000000ff0f00720c */ /* 0x000fce0003f25270 */
[----:B------:R-:W-:Y:S06]  /*0360*/  @!P0 BRA `(.L_x_3) ;  /* 0x00000000003c8947 */ /* 0x000fec0003800000 */
[----:B------:R-:W0:Y:S02]  /*0370*/  LDC.64 R2, c[0x0][0x380] ;  /* 0x0000e000ff027b82 */ /* 0x000e240000000a00 */
[----:B0-----:R-:W-:-:S05]  /*0380*/  IMAD.WIDE R2, R7, 0x4, R2 ;  /* 0x0000000407027825 */ /* 0x001fca00078e0202 */
[----:B------:R-:W2:Y:S04]  /*0390*/  LDG.E R5, desc[UR4][R2.64] ;  /* 0x0000000402057981 */ /* 0x000ea8000c1e1900 */
[----:B------:R-:W2:Y:S04]  /*03a0*/  LDG.E R4, desc[UR4][R2.64+0x4] ;  /* 0x0000040402047981 */ /* 0x000ea8000c1e1900 */
[----:B------:R-:W3:Y:S04]  /*03b0*/  LDG.E R9, desc[UR4][R2.64+0x8] ;  /* 0x0000080402097981 */ /* 0x000ee8000c1e1900 */
[----:B------:R-:W3:Y:S04]  /*03c0*/  LDG.E R10, desc[UR4][R2.64+0xc] ;  /* 0x00000c04020a7981 */ /* 0x000ee8000c1e1900 */
[----:B------:R-:W4:Y:S04]  /*03d0*/  LDG.E R11, desc[UR4][R2.64+0x10] ;  /* 0x00001004020b7981 */ /* 0x000f28000c1e1900 */
[----:B------:R-:W4:Y:S04]  /*03e0*/  LDG.E R12, desc[UR4][R2.64+0x14] ;  /* 0x00001404020c7981 */ /* 0x000f28000c1e1900 */
[----:B------:R-:W5:Y:S04]  /*03f0*/  LDG.E R13, desc[UR4][R2.64+0x18] ;  /* 0x00001804020d7981 */ /* 0x000f68000c1e1900 */
[----:B------:R-:W5:Y:S01]  /*0400*/  LDG.E R14, desc[UR4][R2.64+0x1c] ;  /* 0x00001c04020e7981 */ /* 0x000f62000c1e1900 */
[----:B------:R-:W-:Y:S01]  /*0410*/  VIADD R7, R7, 0x8 ;  /* 0x0000000807077836 */ /* 0x000fe20000000000 */
[----:B--2---:R-:W-:-:S04]  /*0420*/  IADD3 R4, PT, PT, R4, R5, R0 ;  /* 0x0000000504047210 */ /* 0x004fc80007ffe000 */
[----:B---3--:R-:W-:-:S04]  /*0430*/  IADD3 R4, PT, PT, R10, R9, R4 ;  /* 0x000000090a047210 */ /* 0x008fc80007ffe004 */
[----:B----4-:R-:W-:-:S04]  /*0440*/  IADD3 R4, PT, PT, R12, R11, R4 ;  /* 0x0000000b0c047210 */ /* 0x010fc80007ffe004 */
[----:B-----5:R-:W-:-:S07]  /*0450*/  IADD3 R0, PT, PT, R14, R13, R4 ;  /* 0x0000000d0e007210 */ /* 0x020fce0007ffe004 */
.L_x_3:
        /* <DEDUP_REMOVED lines=10> */
[----:B------:R-:W3:Y:S01]  /*0500*/  LDG.E R10, desc[UR4][R2.64+0xc] ;  /* 0x00000c04020a7981 */ /* 0x000ee2000c1e1900 */
[----:B------:R-:W-:Y:S01]  /*0510*/  VIADD R7, R7, 0x4 ;  /* 0x0000000407077836 */ /* 0x000fe20000000000 */
[----:B--2---:R-:W-:-:S04]  /*0520*/  IADD3 R0, PT, PT, R4, R5, R0 ;  /* 0x0000000504007210 */ /* 0x004fc80007ffe000 */
[----:B---3--:R-:W-:-:S07]  /*0530*/  IADD3 R0, PT, PT, R10, R9, R0 ;  /* 0x000000090a007210 */ /* 0x008fce0007ffe000 */
.L_x_4:
[----:B------:R-:W-:Y:S05]  /*0540*/  @!P1 BRA `(.L_x_0) ;  /* 0x0000000000249947 */ /* 0x000fea0003800000 */
[----:B------:R-:W0:Y:S01]  /*0550*/  LDC.64 R4, c[0x0][0x380] ;  /* 0x0000e000ff047b82 */ /* 0x000e220000000a00 */
[----:B------:R-:W-:-:S07]  /*0560*/  IMAD.MOV R8, RZ, RZ, -R8 ;  /* 0x000000ffff087224 */ /* 0x000fce00078e0a08 */
.L_x_5:
[----:B0-----:R-:W-:-:S06]  /*0570*/  IMAD.WIDE R2, R7, 0x4, R4 ;  /* 0x0000000407027825 */ /* 0x001fcc00078e0204 */
[----:B------:R-:W2:Y:S01]  /*0580*/  LDG.E R3, desc[UR4][R2.64] ;  /* 0x0000000402037981 */ /* 0x000ea2000c1e1900 */
[----:B------:R-:W-:Y:S02]  /*0590*/  VIADD R8, R8, 0x1 ;  /* 0x0000000108087836 */ /* 0x000fe40000000000 */
[----:B------:R-:W-:-:S03]  /*05a0*/  VIADD R7, R7, 0x1 ;  /* 0x0000000107077836 */ /* 0x000fc60000000000 */
[----:B------:R-:W-:Y:S01]  /*05b0*/  ISETP.NE.AND P0, PT, R8, RZ, PT ;  /* 0x000000ff0800720c */ /* 0x000fe20003f05270 */
[----:B--2---:R-:W-:-:S12]  /*05c0*/  IMAD.IADD R0, R3, 0x1, R0 ;  /* 0x0000000103007824 */ /* 0x004fd800078e0200 */
[----:B------:R-:W-:Y:S05]  /*05d0*/  @P0 BRA `(.L_x_5) ;  /* 0xfffffffc00e40947 */ /* 0x000fea000383ffff */
.L_x_0:
[----:B------:R-:W0:Y:S02]  /*05e0*/  LDC.64 R2, c[0x0][0x388] ;  /* 0x0000e200ff027b82 */ /* 0x000e240000000a00 */
[----:B0-----:R-:W-:-:S05]  /*05f0*/  IMAD.WIDE.U32 R6, R6, 0x4, R2 ;  /* 0x0000000406067825 */ /* 0x001fca00078e0002 */
[----:B------:R-:W-:Y:S01]  /*0600*/  STG.E desc[UR4][R6.64], R0 ;  /* 0x0000000006007986 */ /* 0x000fe2000c101904 */
[----:B------:R-:W-:Y:S05]  /*0610*/  EXIT ;  /* 0x000000000000794d */ /* 0x000fea0003800000 */
.L_x_6:
[----:B------:R-:W-:-:S00]  /*0620*/  BRA `(.L_x_6) ;  /* 0xfffffffc00fc7947 */ /* 0x000fc0000383ffff */
[----:B------:R-:W-:-:S00]  /*0630*/  NOP ;  /* 0x0000000000007918 */ /* 0x000fc00000000000 */
        /* <DEDUP_REMOVED lines=12> */
.L_x_14:


//--------------------- .text._Z3varPiS_if        --------------------------
	.section	.text._Z3varPiS_if,"ax",@progbits
	.align	128
        .global         _Z3varPiS_if
        .type           _Z3varPiS_if,@function
        .size           _Z3varPiS_if,(.L_x_15 - _Z3varPiS_if)
        .other          _Z3varPiS_if,@"STO_CUDA_ENTRY STV_DEFAULT"
_Z3varPiS_if:
.text._Z3varPiS_if:
[----:B------:R-:W-:Y:S01]  /*0000*/  LDC R1, c[0x0][0x37c] ;  /* 0x0000df00ff017b82 */ /* 0x000fe20000000800 */
[----:B------:R-:W0:Y:S07]  /*0010*/  S2R R0, SR_CTAID.X ;  /* 0x0000000000007919 */ /* 0x000e2e0000002500 */
[----:B------:R-:W1:Y:S01]  /*0020*/  LDC R8, c[0x0][0x390] ;  /* 0x0000e400ff087b82 */ /* 0x000e620000000800 */
[----:B------:R-:W2:Y:S01]  /*0030*/  LDCU.64 UR4, c[0x0][0x358] ;  /* 0x00006b00ff0477ac */ /* 0x000ea20008000a00 */
[----:B------:R-:W-:Y:S01]  /*0040*/  HFMA2 R6, -RZ, RZ, 0, 0 ;  /* 0x00000000ff067431 */ /* 0x000fe200000001ff */
[----:B0-----:R-:W-:-:S04]  /*0050*/  SHF.L.U32 R7, R0, 0x8, RZ ;  /* 0x0000000800077819 */ /* 0x001fc800000006ff */
[----:B-1----:R-:W-:-:S13]  /*0060*/  ISETP.GE.AND P0, PT, R7, R8, PT ;  /* 0x000000080700720c */ /* 0x002fda0003f06270 */
[----:B--2---:R-:W-:Y:S05]  /*0070*/  @P0 BRA `(.L_x_7) ;  /* 0x0000000800880947 */ /* 0x004fea0003800000 */
[C---:B------:R-:W-:Y:S02]  /*0080*/  VIADDMNMX R8, R7.reuse, 0x100, R8, PT ;  /* 0x0000010007087846 */ /* 0x040fe40003800108 */
[----:B------:R-:W-:Y:S02]  /*0090*/  MOV R6, RZ ;  /* 0x000000ff00067202 */ /* 0x000fe40000000f00 */
[----:B------:R-:W-:-:S04]  /*00a0*/  VIADDMNMX R8, R7, 0x1, R8, !PT ;  /* 0x0000000107087846 */ /* 0x000fc80007800108 */
[----:B------:R-:W-:Y:S02]  /*00b0*/  IADD3 R2, PT, PT, R7, -R8, RZ ;  /* 0x8000000807027210 */ /* 0x000fe40007ffe0ff */
[----:B------:R-:W-:Y:S02]  /*00c0*/  LOP3.LUT R9, R8, 0xf, RZ, 0xc0, !PT ;  /* 0x0000000f08097812 */ /* 0x000fe400078ec0ff */
[----:B------:R-:W-:Y:S02]  /*00d0*/  ISETP.GT.U32.AND P1, PT, R2, -0x10, PT ;  /* 0xfffffff00200780c */ /* 0x000fe40003f24070 */
[----:B------:R-:W-:-:S11]  /*00e0*/  ISETP.NE.AND P0, PT, R9, RZ, PT ;  /* 0x000000ff0900720c */ /* 0x000fd60003f05270 */
[----:B------:R-:W-:Y:S05]  /*00f0*/  @P1 BRA `(.L_x_8) ;  /* 0x00000004002c1947 */ /* 0x000fea0003800000 */
[----:B------:R-:W0:Y:S01]  /*0100*/  LDC.64 R2, c[0x0][0x380] ;  /* 0x0000e000ff027b82 */ /* 0x000e220000000a00 */
[----:B------:R-:W-:Y:S01]  /*0110*/  IADD3 R27, PT, PT, -R8, R7, R9 ;  /* 0x00000007081b7210 */ /* 0x000fe20007ffe109 */
[----:B------:R-:W1:Y:S01]  /*0120*/  LDCU UR6, c[0x0][0x394] ;  /* 0x00007280ff0677ac */ /* 0x000e620008000800 */
[----:B------:R-:W-:Y:S02]  /*0130*/  MOV R6, RZ ;  /* 0x000000ff00067202 */ /* 0x000fe40000000f00 */
[----:B0-----:R-:W-:-:S04]  /*0140*/  IADD3 R2, P1, PT, R2, 0x20, RZ ;  /* 0x0000002002027810 */ /* 0x001fc80007f3e0ff */
[----:B-1----:R-:W-:-:S09]  /*0150*/  IADD3.X R3, PT, PT, RZ, R3, RZ, P1, !PT ;  /* 0x00000003ff037210 */ /* 0x002fd20000ffe4ff */
.L_x_9:
[----:B------:R-:W-:-:S05]  /*0160*/  IMAD.WIDE R4, R7, 0x4, R2 ;  /* 0x0000000407047825 */ /* 0x000fca00078e0202 */
[----:B------:R-:W2:Y:S04]  /*0170*/  LDG.E R24, desc[UR4][R4.64+-0x20] ;  /* 0xffffe00404187981 */ /* 0x000ea8000c1e1900 */
[----:B------:R-:W3:Y:S04]  /*0180*/  LDG.E R26, desc[UR4][R4.64+-0x1c] ;  /* 0xffffe404041a7981 */ /* 0x000ee8000c1e1900 */
        /* <DEDUP_REMOVED lines=13> */
[----:B------:R0:W5:Y:S01]  /*0260*/  LDG.E R23, desc[UR4][R4.64+0x1c] ;  /* 0x00001c0404177981 */ /* 0x000162000c1e1900 */
[----:B------:R-:W-:-:S02]  /*0270*/  IADD3 R27, PT, PT, R27, 0x10, RZ ;  /* 0x000000101b1b7810 */ /* 0x000fc40007ffe0ff */
[----:B------:R-:W-:Y:S02]  /*0280*/  IADD3 R7, PT, PT, R7, 0x10, RZ ;  /* 0x0000001007077810 */ /* 0x000fe40007ffe0ff */
[----:B------:R-:W-:Y:S02]  /*0290*/  ISETP.NE.AND P1, PT, R27, RZ, PT ;  /* 0x000000ff1b00720c */ /* 0x000fe40003f25270 */
[----:B--2---:R-:W-:Y:S02]  /*02a0*/  I2FP.F32.S32 R24, R24 ;  /* 0x0000001800187245 */ /* 0x004fe40000201400 */
[----:B---3--:R-:W-:-:S03]  /*02b0*/  I2FP.F32.S32 R26, R26 ;  /* 0x0000001a001a7245 */ /* 0x008fc60000201400 */
[----:B------:R-:W-:Y:S01]  /*02c0*/  FADD R25, R24, -UR6 ;  /* 0x8000000618197e21 */ /* 0x000fe20008000000 */
[----:B----4-:R-:W-:-:S03]  /*02d0*/  I2FP.F32.S32 R22, R22 ;  /* 0x0000001600167245 */ /* 0x010fc60000201400 */
[----:B------:R-:W-:Y:S01]  /*02e0*/  FFMA R6, R25, R25, R6 ;  /* 0x0000001919067223 */ /* 0x000fe20000000006 */
[----:B------:R-:W-:Y:S01]  /*02f0*/  FADD R25, R26, -UR6 ;  /* 0x800000061a197e21 */ /* 0x000fe20008000000 */
[----:B-----5:R-:W-:-:S03]  /*0300*/  I2FP.F32.S32 R21, R21 ;  /* 0x0000001500157245 */ /* 0x020fc60000201400 */
[----:B------:R-:W-:Y:S01]  /*0310*/  FFMA R6, R25, R25, R6 ;  /* 0x0000001919067223 */ /* 0x000fe20000000006 */
[----:B------:R-:W-:Y:S01]  /*0320*/  FADD R25, R22, -UR6 ;  /* 0x8000000616197e21 */ /* 0x000fe20008000000 */
[----:B------:R-:W-:Y:S01]  /*0330*/  I2FP.F32.S32 R20, R20 ;  /* 0x0000001400147245 */ /* 0x000fe20000201400 */
[----:B------:R-:W-:Y:S02]  /*0340*/  FADD R21, R21, -UR6 ;  /* 0x8000000615157e21 */ /* 0x000fe40008000000 */
[----:B------:R-:W-:Y:S01]  /*0350*/  FFMA R6, R25, R25, R6 ;  /* 0x0000001919067223 */ /* 0x000fe20000000006 */
[----:B------:R-:W-:Y:S01]  /*0360*/  I2FP.F32.S32 R19, R19 ;  /* 0x0000001300137245 */ /* 0x000fe20000201400 */
[----:B0-----:R-:W-:Y:S02]  /*0370*/  FADD R5, R20, -UR6 ;  /* 0x8000000614057e21 */ /* 0x001fe40008000000 */
[----:B------:R-:W-:Y:S01]  /*0380*/  FFMA R6, R21, R21, R6 ;  /* 0x0000001515067223 */ /* 0x000fe20000000006 */
[----:B------:R-:W-:Y:S01]  /*0390*/  I2FP.F32.S32 R18, R18 ;  /* 0x0000001200127245 */ /* 0x000fe20000201400 */
[----:B------:R-:W-:-:S02]  /*03a0*/  FADD R19, R19, -UR6 ;  /* 0x8000000613137e21 */ /* 0x000fc40008000000 */
[----:B------:R-:W-:Y:S01]  /*03b0*/  FFMA R6, R5, R5, R6 ;  /* 0x0000000505067223 */ /* 0x000fe20000000006 */
[----:B------:R-:W-:Y:S01]  /*03c0*/  I2FP.F32.S32 R17, R17 ;  /* 0x0000001100117245 */ /* 0x000fe20000201400 */
[----:B------:R-:W-:Y:S02]  /*03d0*/  FADD R5, R18, -UR6 ;  /* 0x8000000612057e21 */ /* 0x000fe40008000000 */
[----:B------:R-:W-:Y:S01]  /*03e0*/  FFMA R6, R19, R19, R6 ;  /* 0x0000001313067223 */ /* 0x000fe20000000006 */
[----:B------:R-:W-:Y:S01]  /*03f0*/  I2FP.F32.S32 R16, R16 ;  /* 0x0000001000107245 */ /* 0x000fe20000201400 */
[----:B------:R-:W-:Y:S02]  /*0400*/  FADD R17, R17, -UR6 ;  /* 0x8000000611117e21 */ /* 0x000fe40008000000 */
        /* <DEDUP_REMOVED lines=21> */
[----:B------:R-:W-:Y:S02]  /*0560*/  FFMA R6, R11, R11, R6 ;  /* 0x0000000b0b067223 */ /* 0x000fe40000000006 */
[----:B------:R-:W-:Y:S02]  /*0570*/  FADD R23, R23, -UR6 ;  /* 0x8000000617177e21 */ /* 0x000fe40008000000 */
[----:B------:R-:W-:-:S04]  /*0580*/  FFMA R6, R5, R5, R6 ;  /* 0x0000000505067223 */ /* 0x000fc80000000006 */
[----:B------:R-:W-:Y:S01]  /*0590*/  FFMA R6, R23, R23, R6 ;  /* 0x0000001717067223 */ /* 0x000fe20000000006 */
[----:B------:R-:W-:Y:S06]  /*05a0*/  @P1 BRA `(.L_x_9) ;  /* 0xfffffff800ec1947 */ /* 0x000fec000383ffff */
.L_x_8:
[----:B------:R-:W-:Y:S05]  /*05b0*/  @!P0 BRA `(.L_x_7) ;  /* 0x0000000400388947 */ /* 0x000fea0003800000 */
[----:B------:R-:W-:Y:S02]  /*05c0*/  ISETP.GE.U32.AND P0, PT, R9, 0x8, PT ;  /* 0x000000080900780c */ /* 0x000fe40003f06070 */
[----:B------:R-:W-:-:S04]  /*05d0*/  LOP3.LUT R14, R8, 0x7, RZ, 0xc0, !PT ;  /* 0x00000007080e7812 */ /* 0x000fc800078ec0ff */
[----:B------:R-:W-:-:S07]  /*05e0*/  ISETP.NE.AND P1, PT, R14, RZ, PT ;  /* 0x000000ff0e00720c */ /* 0x000fce0003f25270 */
[----:B------:R-:W-:Y:S06]  /*05f0*/  @!P0 BRA `(.L_x_10) ;  /* 0x0000000000908947 */ /* 0x000fec0003800000 */
[----:B------:R-:W0:Y:S01]  /*0600*/  LDC.64 R4, c[0x0][0x380] ;  /* 0x0000e000ff047b82 */ /* 0x000e220000000a00 */
[----:B------:R-:W1:Y:S01]  /*0610*/  LDCU UR6, c[0x0][0x394] ;  /* 0x00007280ff0677ac */ /* 0x000e620008000800 */
[----:B0-----:R-:W-:-:S05]  /*0620*/  IMAD.WIDE R4, R7, 0x4, R4 ;  /* 0x0000000407047825 */ /* 0x001fca00078e0204 */
[----:B------:R-:W2:Y:S04]  /*0630*/  LDG.E R9, desc[UR4][R4.64] ;  /* 0x0000000404097981 */ /* 0x000ea8000c1e1900 */
[----:B------:R-:W3:Y:S04]  /*0640*/  LDG.E R10, desc[UR4][R4.64+0x4] ;  /* 0x00000404040a7981 */ /* 0x000ee8000c1e1900 */
[----:B------:R-:W4:Y:S04]  /*0650*/  LDG.E R11, desc[UR4][R4.64+0x8] ;  /* 0x00000804040b7981 */ /* 0x000f28000c1e1900 */
[----:B------:R-:W5:Y:S04]  /*0660*/  LDG.E R12, desc[UR4][R4.64+0xc] ;  /* 0x00000c04040c7981 */ /* 0x000f68000c1e1900 */
[----:B------:R-:W5:Y:S04]  /*0670*/  LDG.E R13, desc[UR4][R4.64+0x10] ;  /* 0x00001004040d7981 */ /* 0x000f68000c1e1900 */
[----:B------:R-:W5:Y:S04]  /*0680*/  LDG.E R15, desc[UR4][R4.64+0x14] ;  /* 0x00001404040f7981 */ /* 0x000f68000c1e1900 */
[----:B------:R-:W5:Y:S04]  /*0690*/  LDG.E R2, desc[UR4][R4.64+0x18] ;  /* 0x0000180404027981 */ /* 0x000f68000c1e1900 */
[----:B------:R0:W5:Y:S01]  /*06a0*/  LDG.E R3, desc[UR4][R4.64+0x1c] ;  /* 0x00001c0404037981 */ /* 0x000162000c1e1900 */
[----:B------:R-:W-:-:S02]  /*06b0*/  IADD3 R7, PT, PT, R7, 0x8, RZ ;  /* 0x0000000807077810 */ /* 0x000fc40007ffe0ff */
[----:B--2---:R-:W-:Y:S02]  /*06c0*/  I2FP.F32.S32 R9, R9 ;  /* 0x0000000900097245 */ /* 0x004fe40000201400 */
[----:B---3--:R-:W-:-:S03]  /*06d0*/  I2FP.F32.S32 R10, R10 ;  /* 0x0000000a000a7245 */ /* 0x008fc60000201400 */
[----:B-1----:R-:W-:Y:S01]  /*06e0*/  FADD R9, R9, -UR6 ;  /* 0x8000000609097e21 */ /* 0x002fe20008000000 */
[----:B----4-:R-:W-:-:S03]  /*06f0*/  I2FP.F32.S32 R11, R11 ;  /* 0x0000000b000b7245 */ /* 0x010fc60000201400 */
[----:B------:R-:W-:Y:S01]  /*0700*/  FFMA R6, R9, R9, R6 ;  /* 0x0000000909067223 */ /* 0x000fe20000000006 */
[----:B------:R-:W-:Y:S01]  /*0710*/  FADD R9, R10, -UR6 ;  /* 0x800000060a097e21 */ /* 0x000fe20008000000 */
[----:B-----5:R-:W-:Y:S01]  /*0720*/  I2FP.F32.S32 R12, R12 ;  /* 0x0000000c000c7245 */ /* 0x020fe20000201400 */
        /* <DEDUP_REMOVED lines=13> */
[----:B------:R-:W-:Y:S02]  /*0800*/  FFMA R6, R15, R15, R6 ;  /* 0x0000000f0f067223 */ /* 0x000fe40000000006 */
[----:B------:R-:W-:-:S02]  /*0810*/  FADD R5, R4, -UR6 ;  /* 0x8000000604057e21 */ /* 0x000fc40008000000 */
[----:B------:R-:W-:-:S04]  /*0820*/  FFMA R6, R3, R3, R6 ;  /* 0x0000000303067223 */ /* 0x000fc80000000006 */
[----:B------:R-:W-:-:S07]  /*0830*/  FFMA R6, R5, R5, R6 ;  /* 0x0000000505067223 */ /* 0x000fce0000000006 */
.L_x_10:
        /* <DEDUP_REMOVED lines=11> */
[----:B------:R-:W5:Y:S01]  /*08f0*/  LDG.E R11, desc[UR4][R2.64+0xc] ;  /* 0x00000c04020b7981 */ /* 0x000f62000c1e1900 */
        /* <DEDUP_REMOVED lines=9> */
[----:B------:R-:W-:Y:S02]  /*0990*/  FFMA R5, R4, R4, R5 ;  /* 0x0000000404057223 */ /* 0x000fe40000000005 */
[----:B------:R-:W-:Y:S02]  /*09a0*/  FADD R6, R11, -UR6 ;  /* 0x800000060b067e21 */ /* 0x000fe40008000000 */
[----:B------:R-:W-:-:S04]  /*09b0*/  FFMA R5, R10, R10, R5 ;  /* 0x0000000a0a057223 */ /* 0x000fc80000000005 */
[----:B------:R-:W-:-:S07]  /*09c0*/  FFMA R6, R6, R6, R5 ;  /* 0x0000000606067223 */ /* 0x000fce0000000005 */
.L_x_11:
[----:B------:R-:W-:Y:S05]  /*09d0*/  @!P1 BRA `(.L_x_7) ;  /* 0x0000000000309947 */ /* 0x000fea0003800000 */
[----:B------:R-:W0:Y:S01]  /*09e0*/  LDC.64 R4, c[0x0][0x380] ;  /* 0x0000e000ff047b82 */ /* 0x000e220000000a00 */
[----:B------:R-:W-:Y:S01]  /*09f0*/  IADD3 R8, PT, PT, -R8, RZ, RZ ;  /* 0x000000ff08087210 */ /* 0x000fe20007ffe1ff */
[----:B------:R-:W1:Y:S06]  /*0a00*/  LDCU UR6, c[0x0][0x394] ;  /* 0x00007280ff0677ac */ /* 0x000e6c0008000800 */
.L_x_12:
[----:B0-----:R-:W-:-:S06]  /*0a10*/  IMAD.WIDE R2, R7, 0x4, R4 ;  /* 0x0000000407027825 */ /* 0x001fcc00078e0204 */
[----:B------:R-:W2:Y:S01]  /*0a20*/  LDG.E R2, desc[UR4][R2.64] ;  /* 0x0000000402027981 */ /* 0x000ea2000c1e1900 */
[----:B------:R-:W-:Y:S02]  /*0a30*/  IADD3 R8, PT, PT, R8, 0x1, RZ ;  /* 0x0000000108087810 */ /* 0x000fe40007ffe0ff */
[----:B------:R-:W-:Y:S02]  /*0a40*/  IADD3 R7, PT, PT, R7, 0x1, RZ ;  /* 0x0000000107077810 */ /* 0x000fe40007ffe0ff */
[----:B------:R-:W-:Y:S02]  /*0a50*/  ISETP.NE.AND P0, PT, R8, RZ, PT ;  /* 0x000000ff0800720c */ /* 0x000fe40003f05270 */
[----:B--2---:R-:W-:-:S05]  /*0a60*/  I2FP.F32.S32 R9, R2 ;  /* 0x0000000200097245 */ /* 0x004fca0000201400 */
[----:B-1----:R-:W-:-:S04]  /*0a70*/  FADD R9, R9, -UR6 ;  /* 0x8000000609097e21 */ /* 0x002fc80008000000 */
[----:B------:R-:W-:Y:S02]  /*0a80*/  FFMA R6, R9, R9, R6 ;  /* 0x0000000909067223 */ /* 0x000fe40000000006 */
[----:B------:R-:W-:Y:S05]  /*0a90*/  @P0 BRA `(.L_x_12) ;  /* 0xfffffffc00dc0947 */ /* 0x000fea000383ffff */
.L_x_7:
[----:B------:R-:W0:Y:S01]  /*0aa0*/  LDC.64 R2, c[0x0][0x388] ;  /* 0x0000e200ff027b82 */ /* 0x000e220000000a00 */
[----:B------:R-:W1:Y:S01]  /*0ab0*/  F2I.TRUNC.NTZ R5, R6 ;  /* 0x0000000600057305 */ /* 0x000e62000020f100 */
[----:B0-----:R-:W-:-:S05]  /*0ac0*/  IMAD.WIDE.U32 R2, R0, 0x4, R2 ;  /* 0x0000000400027825 */ /* 0x001fca00078e0002 */
[----:B-1----:R-:W-:Y:S01]  /*0ad0*/  STG.E desc[UR4][R2.64], R5 ;  /* 0x0000000502007986 */ /* 0x002fe2000c101904 */
[----:B------:R-:W-:Y:S05]  /*0ae0*/  EXIT ;  /* 0x000000000000794d */ /* 0x000fea0003800000 */
.L_x_13:
        /* <DEDUP_REMOVED lines=9> */
.L_x_15:


//--------------------- .nv.shared.reserved.0     --------------------------
	.section	.nv.shared.reserved.0,"aw",@nobits
	.weak		__nv_reservedSMEM_offset_0_alias
	.size		__nv_reservedSMEM_offset_0_alias, 0, 64
	.other		__nv_reservedSMEM_offset_0_alias,@"STO_CUDA_RESERVED_SHARED STV_DEFAULT"
__nv_reservedSMEM_offset_0_alias:
	.zero		0
	.zero		64


//--------------------- .nv.constant0._Z3sumPiS_i --------------------------
	.section	.nv.constant0._Z3sumPiS_i,"a",@progbits
	.sectionflags	@""
	.align	4
.nv.constant0._Z3sumPiS_i:
	.zero		916


//--------------------- .nv.constant0._Z3varPiS_if --------------------------
	.section	.nv.constant0._Z3varPiS_if,"a",@progbits
	.sectionflags	@""
	.align	4
.nv.constant0._Z3varPiS_if:
	.zero		920


//--------------------- SYMBOLS --------------------------

	.type		.nv.reservedSmem.offset0,@object
	.size		.nv.reservedSmem.offset0,0x4
